	.headerflags	@"EF_CUDA_TEXMODE_UNIFIED EF_CUDA_64BIT_ADDRESS EF_CUDA_ACCELERATORS EF_CUDA_SM90 EF_CUDA_VIRTUAL_SM(EF_CUDA_SM90)"
	.elftype	@"ET_EXEC"


//--------------------- .nv.info                  --------------------------
	.section	.nv.info,"",@"SHT_CUDA_INFO"
	.align	4


	//----- nvinfo : EIATTR_REGCOUNT
	.align		4
        /*0000*/ 	.byte	0x04, 0x2f
        /*0002*/ 	.short	(.L_3 - .L_2)
	.align		4
.L_2:
        /*0004*/ 	.word	index@(triton_poi_fused__native_batch_norm_legit_no_training_add_fill_mul_silu_sub_3)
        /*0008*/ 	.word	0x0000002e


	//----- nvinfo : EIATTR_MIN_STACK_SIZE
	.align		4
.L_3:
        /*000c*/ 	.byte	0x04, 0x12
        /*000e*/ 	.short	(.L_5 - .L_4)
	.align		4
.L_4:
        /*0010*/ 	.word	index@(triton_poi_fused__native_batch_norm_legit_no_training_add_fill_mul_silu_sub_3)
        /*0014*/ 	.word	0x00000000


	//----- nvinfo : EIATTR_FRAME_SIZE
	.align		4
.L_5:
        /*0018*/ 	.byte	0x04, 0x11
        /*001a*/ 	.short	(.L_7 - .L_6)
	.align		4
.L_6:
        /*001c*/ 	.word	index@(triton_poi_fused__native_batch_norm_legit_no_training_add_fill_mul_silu_sub_3)
        /*0020*/ 	.word	0x00000000


	//----- nvinfo : EIATTR_MIN_STACK_SIZE
	.align		4
.L_7:
        /*0024*/ 	.byte	0x04, 0x12
        /*0026*/ 	.short	(.L_9 - .L_8)
	.align		4
.L_8:
        /*0028*/ 	.word	index@(triton_poi_fused__native_batch_norm_legit_no_training_add_fill_mul_silu_sub_3)
        /*002c*/ 	.word	0x00000000
.L_9:


//--------------------- .nv.info.triton_poi_fused__native_batch_norm_legit_no_training_add_fill_mul_silu_sub_3 --------------------------
	.section	.nv.info.triton_poi_fused__native_batch_norm_legit_no_training_add_fill_mul_silu_sub_3,"",@"SHT_CUDA_INFO"
	.sectionflags	@""
	.align	4


	//----- nvinfo : EIATTR_CUDA_API_VERSION
	.align		4
        /*0000*/ 	.byte	0x04, 0x37
        /*0002*/ 	.short	(.L_11 - .L_10)
.L_10:
        /*0004*/ 	.word	0x0000007c


	//----- nvinfo : EIATTR_KPARAM_INFO
	.align		4
.L_11:
        /*0008*/ 	.byte	0x04, 0x17
        /*000a*/ 	.short	(.L_13 - .L_12)
.L_12:
        /*000c*/ 	.word	0x00000000
        /*0010*/ 	.short	0x0011
        /*0012*/ 	.short	0x0088
        /*0014*/ 	.byte	0x00, 0xf0, 0x11, 0x00


	//----- nvinfo : EIATTR_KPARAM_INFO
	.align		4
.L_13:
        /*0018*/ 	.byte	0x04, 0x17
        /*001a*/ 	.short	(.L_15 - .L_14)
.L_14:
        /*001c*/ 	.word	0x00000000
        /*0020*/ 	.short	0x0010
        /*0022*/ 	.short	0x0080
        /*0024*/ 	.byte	0x00, 0xf4, 0x21, 0x00


	//----- nvinfo : EIATTR_KPARAM_INFO
	.align		4
.L_15:
        /*0028*/ 	.byte	0x04, 0x17
        /*002a*/ 	.short	(.L_17 - .L_16)
.L_16:
        /*002c*/ 	.word	0x00000000
        /*0030*/ 	.short	0x000f
        /*0032*/ 	.short	0x0078
        /*0034*/ 	.byte	0x00, 0xf4, 0x21, 0x00


	//----- nvinfo : EIATTR_KPARAM_INFO
	.align		4
.L_17:
        /*0038*/ 	.byte	0x04, 0x17
        /*003a*/ 	.short	(.L_19 - .L_18)
.L_18:
        /*003c*/ 	.word	0x00000000
        /*0040*/ 	.short	0x000e
        /*0042*/ 	.short	0x0070
        /*0044*/ 	.byte	0x00, 0xf4, 0x21, 0x00


	//----- nvinfo : EIATTR_KPARAM_INFO
	.align		4
.L_19:
        /*0048*/ 	.byte	0x04, 0x17
        /*004a*/ 	.short	(.L_21 - .L_20)
.L_20:
        /*004c*/ 	.word	0x00000000
        /*0050*/ 	.short	0x000d
        /*0052*/ 	.short	0x0068
        /*0054*/ 	.byte	0x00, 0xf4, 0x21, 0x00


	//----- nvinfo : EIATTR_KPARAM_INFO
	.align		4
.L_21:
        /*0058*/ 	.byte	0x04, 0x17
        /*005a*/ 	.short	(.L_23 - .L_22)
.L_22:
        /*005c*/ 	.word	0x00000000
        /*0060*/ 	.short	0x000c
        /*0062*/ 	.short	0x0060
        /*0064*/ 	.byte	0x00, 0xf4, 0x21, 0x00


	//----- nvinfo : EIATTR_KPARAM_INFO
	.align		4
.L_23:
        /*0068*/ 	.byte	0x04, 0x17
        /*006a*/ 	.short	(.L_25 - .L_24)
.L_24:
        /*006c*/ 	.word	0x00000000
        /*0070*/ 	.short	0x000b
        /*0072*/ 	.short	0x0058
        /*0074*/ 	.byte	0x00, 0xf4, 0x21, 0x00


	//----- nvinfo : EIATTR_KPARAM_INFO
	.align		4
.L_25:
        /*0078*/ 	.byte	0x04, 0x17
        /*007a*/ 	.short	(.L_27 - .L_26)
.L_26:
        /*007c*/ 	.word	0x00000000
        /*0080*/ 	.short	0x000a
        /*0082*/ 	.short	0x0050
        /*0084*/ 	.byte	0x00, 0xf4, 0x21, 0x00


	//----- nvinfo : EIATTR_KPARAM_INFO
	.align		4
.L_27:
        /*0088*/ 	.byte	0x04, 0x17
        /*008a*/ 	.short	(.L_29 - .L_28)
.L_28:
        /*008c*/ 	.word	0x00000000
        /*0090*/ 	.short	0x0009
        /*0092*/ 	.short	0x0048
        /*0094*/ 	.byte	0x00, 0xf4, 0x21, 0x00


	//----- nvinfo : EIATTR_KPARAM_INFO
	.align		4
.L_29:
        /*0098*/ 	.byte	0x04, 0x17
        /*009a*/ 	.short	(.L_31 - .L_30)
.L_30:
        /*009c*/ 	.word	0x00000000
        /*00a0*/ 	.short	0x0008
        /*00a2*/ 	.short	0x0040
        /*00a4*/ 	.byte	0x00, 0xf4, 0x21, 0x00


	//----- nvinfo : EIATTR_KPARAM_INFO
	.align		4
.L_31:
        /*00a8*/ 	.byte	0x04, 0x17
        /*00aa*/ 	.short	(.L_33 - .L_32)
.L_32:
        /*00ac*/ 	.word	0x00000000
        /*00b0*/ 	.short	0x0007
        /*00b2*/ 	.short	0x0038
        /*00b4*/ 	.byte	0x00, 0xf4, 0x21, 0x00


	//----- nvinfo : EIATTR_KPARAM_INFO
	.align		4
.L_33:
        /*00b8*/ 	.byte	0x04, 0x17
        /*00ba*/ 	.short	(.L_35 - .L_34)
.L_34:
        /*00bc*/ 	.word	0x00000000
        /*00c0*/ 	.short	0x0006
        /*00c2*/ 	.short	0x0030
        /*00c4*/ 	.byte	0x00, 0xf4, 0x21, 0x00


	//----- nvinfo : EIATTR_KPARAM_INFO
	.align		4
.L_35:
        /*00c8*/ 	.byte	0x04, 0x17
        /*00ca*/ 	.short	(.L_37 - .L_36)
.L_36:
        /*00cc*/ 	.word	0x00000000
        /*00d0*/ 	.short	0x0005
        /*00d2*/ 	.short	0x0028
        /*00d4*/ 	.byte	0x00, 0xf4, 0x21, 0x00


	//----- nvinfo : EIATTR_KPARAM_INFO
	.align		4
.L_37:
        /*00d8*/ 	.byte	0x04, 0x17
        /*00da*/ 	.short	(.L_39 - .L_38)
.L_38:
        /*00dc*/ 	.word	0x00000000
        /*00e0*/ 	.short	0x0004
        /*00e2*/ 	.short	0x0020
        /*00e4*/ 	.byte	0x00, 0xf4, 0x21, 0x00


	//----- nvinfo : EIATTR_KPARAM_INFO
	.align		4
.L_39:
        /*00e8*/ 	.byte	0x04, 0x17
        /*00ea*/ 	.short	(.L_41 - .L_40)
.L_40:
        /*00ec*/ 	.word	0x00000000
        /*00f0*/ 	.short	0x0003
        /*00f2*/ 	.short	0x0018
        /*00f4*/ 	.byte	0x00, 0xf4, 0x21, 0x00


	//----- nvinfo : EIATTR_KPARAM_INFO
	.align		4
.L_41:
        /*00f8*/ 	.byte	0x04, 0x17
        /*00fa*/ 	.short	(.L_43 - .L_42)
.L_42:
        /*00fc*/ 	.word	0x00000000
        /*0100*/ 	.short	0x0002
        /*0102*/ 	.short	0x0010
        /*0104*/ 	.byte	0x00, 0xf4, 0x21, 0x00


	//----- nvinfo : EIATTR_KPARAM_INFO
	.align		4
.L_43:
        /*0108*/ 	.byte	0x04, 0x17
        /*010a*/ 	.short	(.L_45 - .L_44)
.L_44:
        /*010c*/ 	.word	0x00000000
        /*0110*/ 	.short	0x0001
        /*0112*/ 	.short	0x0008
        /*0114*/ 	.byte	0x00, 0xf4, 0x21, 0x00


	//----- nvinfo : EIATTR_KPARAM_INFO
	.align		4
.L_45:
        /*0118*/ 	.byte	0x04, 0x17
        /*011a*/ 	.short	(.L_47 - .L_46)
.L_46:
        /*011c*/ 	.word	0x00000000
        /*0120*/ 	.short	0x0000
        /*0122*/ 	.short	0x0000
        /*0124*/ 	.byte	0x00, 0xf4, 0x21, 0x00


	//----- nvinfo : EIATTR_SPARSE_MMA_MASK
	.align		4
.L_47:
        /*0128*/ 	.byte	0x03, 0x50
        /*012a*/ 	.short	0x0000


	//----- nvinfo : EIATTR_MAXREG_COUNT
	.align		4
        /*012c*/ 	.byte	0x03, 0x1b
        /*012e*/ 	.short	0x00ff


	//----- nvinfo : EIATTR_EXIT_INSTR_OFFSETS
	.align		4
        /*0130*/ 	.byte	0x04, 0x1c
        /*0132*/ 	.short	(.L_49 - .L_48)


	//   ....[0]....
.L_48:
        /*0134*/ 	.word	0x00000d10


	//   ....[1]....
        /*0138*/ 	.word	0x00000d30


	//----- nvinfo : EIATTR_REQNTID
	.align		4
.L_49:
        /*013c*/ 	.byte	0x04, 0x10
        /*013e*/ 	.short	(.L_51 - .L_50)
.L_50:
        /*0140*/ 	.word	0x00000080
        /*0144*/ 	.word	0x00000001
        /*0148*/ 	.word	0x00000001


	//----- nvinfo : EIATTR_CBANK_PARAM_SIZE
	.align		4
.L_51:
        /*014c*/ 	.byte	0x03, 0x19
        /*014e*/ 	.short	0x008c


	//----- nvinfo : EIATTR_PARAM_CBANK
	.align		4
        /*0150*/ 	.byte	0x04, 0x0a
        /*0152*/ 	.short	(.L_53 - .L_52)
	.align		4
.L_52:
        /*0154*/ 	.word	index@(.nv.constant0.triton_poi_fused__native_batch_norm_legit_no_training_add_fill_mul_silu_sub_3)
        /*0158*/ 	.short	0x0210
        /*015a*/ 	.short	0x008c


	//----- nvinfo : EIATTR_SW_WAR
	.align		4
.L_53:
        /*015c*/ 	.byte	0x04, 0x36
        /*015e*/ 	.short	(.L_55 - .L_54)
.L_54:
        /*0160*/ 	.word	0x00000008
.L_55:


//--------------------- .nv.callgraph             --------------------------
	.section	.nv.callgraph,"",@"SHT_CUDA_CALLGRAPH"
	.align	4
	.sectionentsize	8
	.align		4
        /*0000*/ 	.word	0x00000000
	.align		4
        /*0004*/ 	.word	0xffffffff
	.align		4
        /*0008*/ 	.word	0x00000000
	.align		4
        /*000c*/ 	.word	0xfffffffe
	.align		4
        /*0010*/ 	.word	0x00000000
	.align		4
        /*0014*/ 	.word	0xfffffffd
	.align		4
        /*0018*/ 	.word	0x00000000
	.align		4
        /*001c*/ 	.word	0xfffffffc


//--------------------- .nv.constant4             --------------------------
	.section	.nv.constant4,"a",@progbits
	.align	8
	.align		8
.nv.constant4:
        /*0000*/ 	.dword	_$_str
	.align		8
        /*0008*/ 	.dword	_$_str_$_2


//--------------------- .text.triton_poi_fused__native_batch_norm_legit_no_training_add_fill_mul_silu_sub_3 --------------------------
	.section	.text.triton_poi_fused__native_batch_norm_legit_no_training_add_fill_mul_silu_sub_3,"ax",@progbits
	.align	128
        .global         triton_poi_fused__native_batch_norm_legit_no_training_add_fill_mul_silu_sub_3
        .type           triton_poi_fused__native_batch_norm_legit_no_training_add_fill_mul_silu_sub_3,@function
        .size           triton_poi_fused__native_batch_norm_legit_no_training_add_fill_mul_silu_sub_3,(.L_x_1 - triton_poi_fused__native_batch_norm_legit_no_training_add_fill_mul_silu_sub_3)
        .other          triton_poi_fused__native_batch_norm_legit_no_training_add_fill_mul_silu_sub_3,@"STO_CUDA_ENTRY STV_DEFAULT"
triton_poi_fused__native_batch_norm_legit_no_training_add_fill_mul_silu_sub_3:
.text.triton_poi_fused__native_batch_norm_legit_no_training_add_fill_mul_silu_sub_3:
[----:B------:R-:W0:Y:S01]  /*0000*/  LDC R1, c[0x0][0x28] ;  /* 0x00000a00ff017b82 */ /* 0x000e220000000800 */
[----:B------:R-:W1:Y:S01]  /*0010*/  S2R R0, SR_TID.X ;  /* 0x0000000000007919 */ /* 0x000e620000002100 */
[----:B------:R-:W-:-:S06]  /*0020*/  HFMA2.MMA R26, -RZ, RZ, 0, 0 ;  /* 0x00000000ff1a7435 */ /* 0x000fcc00000001ff */
[----:B------:R-:W2:Y:S01]  /*0030*/  LDC.64 R18, c[0x0][0x270] ;  /* 0x00009c00ff127b82 */ /* 0x000ea20000000a00 */
[----:B------:R-:W-:Y:S01]  /*0040*/  ULDC.64 UR4, c[0x0][0x208] ;  /* 0x0000820000047ab9 */ /* 0x000fe20000000a00 */
[----:B------:R-:W3:Y:S06]  /*0050*/  S2R R5, SR_CTAID.X ;  /* 0x0000000000057919 */ /* 0x000eec0000002500 */
[----:B------:R-:W4:Y:S01]  /*0060*/  LDC.64 R6, c[0x0][0x248] ;  /* 0x00009200ff067b82 */ /* 0x000f220000000a00 */
[----:B------:R-:W-:Y:S02]  /*0070*/  MOV R34, RZ ;  /* 0x000000ff00227202 */ /* 0x000fe40000000f00 */
[----:B------:R-:W-:-:S02]  /*0080*/  CS2R R28, SRZ ;  /* 0x00000000001c7805 */ /* 0x000fc4000001ff00 */
[----:B------:R-:W-:Y:S02]  /*0090*/  CS2R R30, SRZ ;  /* 0x00000000001e7805 */ /* 0x000fe4000001ff00 */
[----:B------:R-:W-:Y:S01]  /*00a0*/  CS2R R32, SRZ ;  /* 0x0000000000207805 */ /* 0x000fe2000001ff00 */
[----:B------:R-:W5:Y:S08]  /*00b0*/  LDC.64 R40, c[0x0][0x218] ;  /* 0x00008600ff287b82 */ /* 0x000f700000000a00 */
[----:B------:R-:W2:Y:S01]  /*00c0*/  LDC.64 R20, c[0x0][0x250] ;  /* 0x00009400ff147b82 */ /* 0x000ea20000000a00 */
[----:B-1----:R-:W-:-:S02]  /*00d0*/  SHF.L.U32 R0, R0, 0x1, RZ ;  /* 0x0000000100007819 */ /* 0x002fc400000006ff */
[----:B------:R-:W-:-:S05]  /*00e0*/  CS2R R10, SRZ ;  /* 0x00000000000a7805 */ /* 0x000fca000001ff00 */
[----:B------:R-:W1:Y:S01]  /*00f0*/  LDC.64 R38, c[0x0][0x230] ;  /* 0x00008c00ff267b82 */ /* 0x000e620000000a00 */
[----:B---3--:R-:W-:Y:S02]  /*0100*/  SHF.R.S32.HI R3, RZ, 0x17, R5 ;  /* 0x00000017ff037819 */ /* 0x008fe40000011405 */
[----:B------:R-:W-:Y:S02]  /*0110*/  LOP3.LUT R0, R0, 0xfe, RZ, 0xc0, !PT ;  /* 0x000000fe00007812 */ /* 0x000fe400078ec0ff */
[----:B------:R-:W-:Y:S02]  /*0120*/  SGXT R3, R3, 0x1 ;  /* 0x000000010303781a */ /* 0x000fe40000000200 */
[----:B------:R-:W-:Y:S01]  /*0130*/  LEA R2, R5, R0, 0x8 ;  /* 0x0000000005027211 */ /* 0x000fe200078e40ff */
[----:B------:R-:W3:Y:S03]  /*0140*/  LDC.64 R22, c[0x0][0x240] ;  /* 0x00009000ff167b82 */ /* 0x000ee60000000a00 */
[----:B------:R-:W-:-:S02]  /*0150*/  LEA.HI R3, R3, R2, RZ, 0x4 ;  /* 0x0000000203037211 */ /* 0x000fc400078f20ff */
[----:B------:R-:W-:Y:S02]  /*0160*/  ISETP.GE.AND P0, PT, R2, 0x100, PT ;  /* 0x000001000200780c */ /* 0x000fe40003f06270 */
[----:B------:R-:W-:Y:S01]  /*0170*/  SHF.R.S32.HI R3, RZ, 0x4, R3 ;  /* 0x00000004ff037819 */ /* 0x000fe20000011403 */
[----:B------:R-:W1:Y:S03]  /*0180*/  LDC.64 R4, c[0x0][0x220] ;  /* 0x00008800ff047b82 */ /* 0x000e660000000a00 */
[----:B------:R-:W-:-:S04]  /*0190*/  LEA.HI R0, R3, R3, RZ, 0x2 ;  /* 0x0000000303007211 */ /* 0x000fc800078f10ff */
[----:B------:R-:W-:Y:S01]  /*01a0*/  LOP3.LUT R0, R0, 0xfffffffc, RZ, 0xc0, !PT ;  /* 0xfffffffc00007812 */ /* 0x000fe200078ec0ff */
[----:B------:R-:W2:Y:S03]  /*01b0*/  LDC.64 R42, c[0x0][0x228] ;  /* 0x00008a00ff2a7b82 */ /* 0x000ea60000000a00 */
[----:B------:R-:W-:-:S05]  /*01c0*/  IADD3 R35, R3, -R0, RZ ;  /* 0x8000000003237210 */ /* 0x000fca0007ffe0ff */
[----:B------:R-:W3:Y:S01]  /*01d0*/  LDC.64 R36, c[0x0][0x258] ;  /* 0x00009600ff247b82 */ /* 0x000ee20000000a00 */
[----:B01----:R-:W-:-:S07]  /*01e0*/  IMAD.WIDE R4, R35, 0x4, R4 ;  /* 0x0000000423047825 */ /* 0x003fce00078e0204 */
[----:B------:R-:W0:Y:S01]  /*01f0*/  LDC.64 R24, c[0x0][0x268] ;  /* 0x00009a00ff187b82 */ /* 0x000e220000000a00 */
[----:B------:R-:W3:Y:S04]  /*0200*/  @!P0 LDG.E.EL R26, desc[UR4][R4.64] ;  /* 0x00000004041a8981 */ /* 0x000ee8000c2e1900 */
[----:B------:R1:W3:Y:S01]  /*0210*/  @!P0 LDG.E.EL R34, desc[UR4][R4.64] ;  /* 0x0000000404228981 */ /* 0x0002e2000c2e1900 */
[C---:B--2---:R-:W-:Y:S02]  /*0220*/  IMAD.WIDE R18, R35.reuse, 0x4, R18 ;  /* 0x0000000423127825 */ /* 0x044fe400078e0212 */
[----:B------:R-:W2:Y:S02]  /*0230*/  LDC.64 R16, c[0x0][0x278] ;  /* 0x00009e00ff107b82 */ /* 0x000ea40000000a00 */
[C---:B----4-:R-:W-:Y:S01]  /*0240*/  IMAD.WIDE R6, R35.reuse, 0x4, R6 ;  /* 0x0000000423067825 */ /* 0x050fe200078e0206 */
[----:B------:R-:W4:Y:S04]  /*0250*/  @!P0 LDG.E.EL R28, desc[UR4][R18.64] ;  /* 0x00000004121c8981 */ /* 0x000f28000c2e1900 */
[----:B------:R-:W4:Y:S04]  /*0260*/  @!P0 LDG.E.EL R31, desc[UR4][R6.64] ;  /* 0x00000004061f8981 */ /* 0x000f28000c2e1900 */
[----:B------:R-:W4:Y:S01]  /*0270*/  @!P0 LDG.E.EL R32, desc[UR4][R6.64] ;  /* 0x0000000406208981 */ /* 0x000f22000c2e1900 */
[----:B-1----:R-:W-:Y:S01]  /*0280*/  CS2R R4, SRZ ;  /* 0x0000000000047805 */ /* 0x002fe2000001ff00 */
[----:B-----5:R-:W-:Y:S01]  /*0290*/  IMAD.WIDE R40, R35, 0x4, R40 ;  /* 0x0000000423287825 */ /* 0x020fe200078e0228 */
[----:B------:R-:W-:Y:S01]  /*02a0*/  HFMA2.MMA R3, -RZ, RZ, 0, 0 ;  /* 0x00000000ff037435 */ /* 0x000fe200000001ff */
[----:B------:R-:W-:-:S02]  /*02b0*/  CS2R R14, SRZ ;  /* 0x00000000000e7805 */ /* 0x000fc4000001ff00 */
[----:B------:R-:W-:Y:S01]  /*02c0*/  CS2R R8, SRZ ;  /* 0x0000000000087805 */ /* 0x000fe2000001ff00 */
[C---:B------:R-:W-:Y:S01]  /*02d0*/  IMAD.WIDE R38, R35.reuse, 0x4, R38 ;  /* 0x0000000423267825 */ /* 0x040fe200078e0226 */
[----:B------:R-:W5:Y:S04]  /*02e0*/  @!P0 LDG.E.EL R11, desc[UR4][R40.64] ;  /* 0x00000004280b8981 */ /* 0x000f68000c2e1900 */
[----:B------:R1:W5:Y:S01]  /*02f0*/  @!P0 LDG.E.EL R4, desc[UR4][R40.64] ;  /* 0x0000000428048981 */ /* 0x000362000c2e1900 */
[----:B---3--:R-:W-:-:S03]  /*0300*/  IMAD.WIDE R22, R35, 0x4, R22 ;  /* 0x0000000423167825 */ /* 0x008fc600078e0216 */
[----:B------:R-:W3:Y:S04]  /*0310*/  @!P0 LDG.E.EL R3, desc[UR4][R38.64] ;  /* 0x0000000426038981 */ /* 0x000ee8000c2e1900 */
[----:B------:R-:W3:Y:S01]  /*0320*/  @!P0 LDG.E.EL R5, desc[UR4][R38.64] ;  /* 0x0000000426058981 */ /* 0x000ee2000c2e1900 */
[C---:B-1----:R-:W-:Y:S02]  /*0330*/  IMAD.WIDE R40, R35.reuse, 0x4, R20 ;  /* 0x0000000423287825 */ /* 0x042fe400078e0214 */
[----:B------:R-:W1:Y:S01]  /*0340*/  LDC.64 R20, c[0x0][0x280] ;  /* 0x0000a000ff147b82 */ /* 0x000e620000000a00 */
[----:B------:R-:W3:Y:S01]  /*0350*/  @!P0 LDG.E.EL R15, desc[UR4][R22.64] ;  /* 0x00000004160f8981 */ /* 0x000ee2000c2e1900 */
[----:B------:R-:W-:-:S03]  /*0360*/  IMAD.WIDE R42, R35, 0x4, R42 ;  /* 0x00000004232a7825 */ /* 0x000fc600078e022a */
[----:B------:R2:W3:Y:S01]  /*0370*/  @!P0 LDG.E.EL R8, desc[UR4][R22.64] ;  /* 0x0000000416088981 */ /* 0x0004e2000c2e1900 */
[----:B------:R-:W-:-:S03]  /*0380*/  IMAD.WIDE R36, R35, 0x4, R36 ;  /* 0x0000000423247825 */ /* 0x000fc600078e0224 */
[----:B------:R1:W3:Y:S01]  /*0390*/  @!P0 LDG.E.EL R29, desc[UR4][R18.64] ;  /* 0x00000004121d8981 */ /* 0x0002e2000c2e1900 */
[----:B0-----:R-:W-:-:S04]  /*03a0*/  IMAD.WIDE R24, R35, 0x4, R24 ;  /* 0x0000000423187825 */ /* 0x001fc800078e0218 */
[C---:B--2---:R-:W-:Y:S01]  /*03b0*/  IMAD.WIDE R16, R35.reuse, 0x4, R16 ;  /* 0x0000000423107825 */ /* 0x044fe200078e0210 */
[----:B------:R-:W0:Y:S01]  /*03c0*/  LDC.64 R22, c[0x0][0x238] ;  /* 0x00008e00ff167b82 */ /* 0x000e220000000a00 */
[----:B------:R-:W2:Y:S04]  /*03d0*/  @!P0 LDG.E.EL R9, desc[UR4][R24.64] ;  /* 0x0000000418098981 */ /* 0x000ea8000c2e1900 */
[----:B------:R1:W2:Y:S02]  /*03e0*/  @!P0 LDG.E.EL R14, desc[UR4][R24.64] ;  /* 0x00000004180e8981 */ /* 0x0002a4000c2e1900 */
[----:B-1----:R-:W-:Y:S02]  /*03f0*/  IMAD.WIDE R20, R35, 0x4, R20 ;  /* 0x0000000423147825 */ /* 0x002fe400078e0214 */
[----:B------:R-:W2:Y:S01]  /*0400*/  @!P0 LDG.E.EL R30, desc[UR4][R16.64] ;  /* 0x00000004101e8981 */ /* 0x000ea2000c2e1900 */
[----:B------:R-:W-:-:S03]  /*0410*/  CS2R R18, SRZ ;  /* 0x0000000000127805 */ /* 0x000fc6000001ff00 */
[----:B------:R1:W2:Y:S01]  /*0420*/  @!P0 LDG.E.EL R33, desc[UR4][R16.64] ;  /* 0x0000000410218981 */ /* 0x0002a2000c2e1900 */
[----:B------:R-:W-:Y:S02]  /*0430*/  CS2R R24, SRZ ;  /* 0x0000000000187805 */ /* 0x000fe4000001ff00 */
[----:B------:R-:W-:Y:S02]  /*0440*/  CS2R R12, SRZ ;  /* 0x00000000000c7805 */ /* 0x000fe4000001ff00 */
[----:B------:R-:W-:Y:S02]  /*0450*/  CS2R R6, SRZ ;  /* 0x0000000000067805 */ /* 0x000fe4000001ff00 */
[----:B------:R-:W-:Y:S01]  /*0460*/  MOV R0, RZ ;  /* 0x000000ff00007202 */ /* 0x000fe20000000f00 */
[----:B------:R-:W2:Y:S04]  /*0470*/  @!P0 LDG.E.EL R10, desc[UR4][R36.64] ;  /* 0x00000004240a8981 */ /* 0x000ea8000c2e1900 */
[----:B------:R-:W2:Y:S04]  /*0480*/  @!P0 LDG.E.EL R25, desc[UR4][R20.64] ;  /* 0x0000000414198981 */ /* 0x000ea8000c2e1900 */
[----:B------:R4:W2:Y:S01]  /*0490*/  @!P0 LDG.E.EL R24, desc[UR4][R20.64] ;  /* 0x0000000414188981 */ /* 0x0008a2000c2e1900 */
[----:B-1----:R-:W-:Y:S01]  /*04a0*/  CS2R R16, SRZ ;  /* 0x0000000000107805 */ /* 0x002fe2000001ff00 */
[----:B0-----:R-:W-:-:S02]  /*04b0*/  IMAD.WIDE R22, R2, 0x4, R22 ;  /* 0x0000000402167825 */ /* 0x001fc400078e0216 */
[----:B------:R-:W2:Y:S04]  /*04c0*/  @!P0 LDG.E.EL R12, desc[UR4][R42.64] ;  /* 0x000000042a0c8981 */ /* 0x000ea8000c2e1900 */
[----:B------:R0:W2:Y:S04]  /*04d0*/  @!P0 LDG.E.64 R18, desc[UR4][R22.64] ;  /* 0x0000000416128981 */ /* 0x0000a8000c1e1b00 */
[----:B------:R-:W2:Y:S04]  /*04e0*/  @!P0 LDG.E.EL R13, desc[UR4][R40.64] ;  /* 0x00000004280d8981 */ /* 0x000ea8000c2e1900 */
[----:B------:R-:W2:Y:S04]  /*04f0*/  @!P0 LDG.E.EL R6, desc[UR4][R42.64] ;  /* 0x000000042a068981 */ /* 0x000ea8000c2e1900 */
[----:B------:R-:W2:Y:S04]  /*0500*/  @!P0 LDG.E.EL R7, desc[UR4][R40.64] ;  /* 0x0000000428078981 */ /* 0x000ea8000c2e1900 */
[----:B------:R-:W2:Y:S01]  /*0510*/  @!P0 LDG.E.EL R0, desc[UR4][R36.64] ;  /* 0x0000000424008981 */ /* 0x000ea2000c2e1900 */
[----:B------:R-:W-:-:S02]  /*0520*/  FADD R38, R26, 9.9999997473787516356e-06 ;  /* 0x3727c5ac1a267421 */ /* 0x000fc40000000000 */
[----:B------:R-:W1:Y:S02]  /*0530*/  LDC.64 R26, c[0x0][0x260] ;  /* 0x00009800ff1a7b82 */ /* 0x000e640000000a00 */
[----:B------:R-:W0:Y:S01]  /*0540*/  MUFU.SQRT R35, R38 ;  /* 0x0000002600237308 */ /* 0x000e220000002000 */
[----:B------:R-:W-:-:S07]  /*0550*/  FADD R34, R34, 9.9999997473787516356e-06 ;  /* 0x3727c5ac22227421 */ /* 0x000fce0000000000 */
[----:B------:R-:W5:Y:S01]  /*0560*/  MUFU.SQRT R34, R34 ;  /* 0x0000002200227308 */ /* 0x000f620000002000 */
[----:B----4-:R-:W-:Y:S01]  /*0570*/  FADD R21, R28, 9.9999997473787516356e-06 ;  /* 0x3727c5ac1c157421 */ /* 0x010fe20000000000 */
[----:B------:R-:W-:Y:S01]  /*0580*/  FADD R31, R31, 9.9999997473787516356e-06 ;  /* 0x3727c5ac1f1f7421 */ /* 0x000fe20000000000 */
[C---:B0-----:R-:W-:Y:S02]  /*0590*/  FSETP.GT.AND P4, PT, R35.reuse, 8.50705917302346158658e+37, PT ;  /* 0x7e8000002300780b */ /* 0x041fe40003f84000 */
[----:B------:R-:W-:-:S03]  /*05a0*/  FSETP.GEU.AND P6, PT, R35, 1.175494350822287508e-38, PT ;  /* 0x008000002300780b */ /* 0x000fc60003fce000 */
[----:B------:R-:W0:Y:S01]  /*05b0*/  MUFU.SQRT R20, R31 ;  /* 0x0000001f00147308 */ /* 0x000e220000002000 */
[----:B------:R-:W-:Y:S01]  /*05c0*/  HFMA2.MMA R28, -RZ, RZ, 1.625, 0 ;  /* 0x3e800000ff1c7435 */ /* 0x000fe200000001ff */
[----:B-----5:R-:W-:-:S06]  /*05d0*/  FSETP.GT.AND P1, PT, R34, 8.50705917302346158658e+37, PT ;  /* 0x7e8000002200780b */ /* 0x020fcc0003f24000 */
[----:B------:R-:W4:Y:S01]  /*05e0*/  MUFU.SQRT R21, R21 ;  /* 0x0000001500157308 */ /* 0x000f220000002000 */
[----:B------:R-:W-:Y:S01]  /*05f0*/  FSETP.GEU.AND P2, PT, R34, 1.175494350822287508e-38, PT ;  /* 0x008000002200780b */ /* 0x000fe20003f4e000 */
[----:B-1----:R-:W-:-:S04]  /*0600*/  IMAD.WIDE R26, R2, 0x4, R26 ;  /* 0x00000004021a7825 */ /* 0x002fc800078e021a */
[----:B------:R-:W-:Y:S01]  /*0610*/  @P4 FMUL R35, R35, 0.25 ;  /* 0x3e80000023234820 */ /* 0x000fe20000400000 */
[----:B------:R-:W-:Y:S01]  /*0620*/  FADD R32, R32, 9.9999997473787516356e-06 ;  /* 0x3727c5ac20207421 */ /* 0x000fe20000000000 */
[----:B------:R-:W-:Y:S02]  /*0630*/  FSEL R23, R28, 1, P4 ;  /* 0x3f8000001c177808 */ /* 0x000fe40002000000 */
[----:B------:R-:W-:Y:S01]  /*0640*/  @!P6 FMUL R35, R35, 16777216 ;  /* 0x4b8000002323e820 */ /* 0x000fe20000400000 */
[----:B------:R1:W5:Y:S01]  /*0650*/  @!P0 LDG.E.64 R16, desc[UR4][R26.64] ;  /* 0x000000041a108981 */ /* 0x000362000c1e1b00 */
[----:B0-----:R-:W-:Y:S01]  /*0660*/  FSETP.GT.AND P5, PT, R20, 8.50705917302346158658e+37, PT ;  /* 0x7e8000001400780b */ /* 0x001fe20003fa4000 */
[----:B------:R-:W-:Y:S01]  /*0670*/  @P1 FMUL R34, R34, 0.25 ;  /* 0x3e80000022221820 */ /* 0x000fe20000400000 */
[----:B------:R-:W0:Y:S01]  /*0680*/  MUFU.SQRT R32, R32 ;  /* 0x0000002000207308 */ /* 0x000e220000002000 */
[----:B------:R-:W-:Y:S01]  /*0690*/  @!P6 FMUL R23, R23, 16777216 ;  /* 0x4b8000001717e820 */ /* 0x000fe20000400000 */
[----:B-1----:R-:W-:-:S06]  /*06a0*/  FSEL R27, R28, 1, P1 ;  /* 0x3f8000001c1b7808 */ /* 0x002fcc0000800000 */
[----:B------:R-:W1:Y:S01]  /*06b0*/  MUFU.RCP R26, R35 ;  /* 0x00000023001a7308 */ /* 0x000e620000001000 */
[----:B----4-:R-:W-:Y:S01]  /*06c0*/  FSETP.GT.AND P1, PT, R21, 8.50705917302346158658e+37, PT ;  /* 0x7e8000001500780b */ /* 0x010fe20003f24000 */
[----:B------:R-:W-:Y:S01]  /*06d0*/  @!P2 FMUL R34, R34, 16777216 ;  /* 0x4b8000002222a820 */ /* 0x000fe20000400000 */
[C---:B------:R-:W-:Y:S01]  /*06e0*/  FSETP.GEU.AND P6, PT, R20.reuse, 1.175494350822287508e-38, PT ;  /* 0x008000001400780b */ /* 0x040fe20003fce000 */
[----:B------:R-:W-:Y:S01]  /*06f0*/  @!P2 FMUL R27, R27, 16777216 ;  /* 0x4b8000001b1ba820 */ /* 0x000fe20000400000 */
[----:B------:R-:W-:Y:S01]  /*0700*/  FSETP.GEU.AND P2, PT, R21, 1.175494350822287508e-38, PT ;  /* 0x008000001500780b */ /* 0x000fe20003f4e000 */
[----:B------:R-:W-:Y:S02]  /*0710*/  @P5 FMUL R20, R20, 0.25 ;  /* 0x3e80000014145820 */ /* 0x000fe40000400000 */
[----:B------:R-:W4:Y:S01]  /*0720*/  MUFU.RCP R34, R34 ;  /* 0x0000002200227308 */ /* 0x000f220000001000 */
[----:B0-----:R-:W-:-:S05]  /*0730*/  FSETP.GT.AND P3, PT, R32, 8.50705917302346158658e+37, PT ;  /* 0x7e8000002000780b */ /* 0x001fca0003f64000 */
[----:B------:R-:W-:Y:S01]  /*0740*/  @P1 FMUL R21, R21, 0.25 ;  /* 0x3e80000015151820 */ /* 0x000fe20000400000 */
[----:B-1----:R-:W-:Y:S01]  /*0750*/  FMUL R26, R26, R23 ;  /* 0x000000171a1a7220 */ /* 0x002fe20000400000 */
[----:B------:R-:W-:Y:S01]  /*0760*/  @!P6 FMUL R20, R20, 16777216 ;  /* 0x4b8000001414e820 */ /* 0x000fe20000400000 */
[----:B------:R-:W0:Y:S01]  /*0770*/  LDC.64 R22, c[0x0][0x210] ;  /* 0x00008400ff167b82 */ /* 0x000e220000000a00 */
[----:B------:R-:W-:Y:S01]  /*0780*/  @!P2 FMUL R21, R21, 16777216 ;  /* 0x4b8000001515a820 */ /* 0x000fe20000400000 */
[----:B------:R-:W-:-:S03]  /*0790*/  FSETP.GEU.AND P4, PT, R32, 1.175494350822287508e-38, PT ;  /* 0x008000002000780b */ /* 0x000fc60003f8e000 */
[----:B------:R-:W-:Y:S01]  /*07a0*/  MUFU.RCP R20, R20 ;  /* 0x0000001400147308 */ /* 0x000fe20000001000 */
[----:B----4-:R-:W-:Y:S01]  /*07b0*/  FMUL R27, R34, R27 ;  /* 0x0000001b221b7220 */ /* 0x010fe20000400000 */
[----:B------:R-:W-:-:S06]  /*07c0*/  @P3 FMUL R32, R32, 0.25 ;  /* 0x3e80000020203820 */ /* 0x000fcc0000400000 */
[----:B------:R-:W1:Y:S01]  /*07d0*/  MUFU.RCP R21, R21 ;  /* 0x0000001500157308 */ /* 0x000e620000001000 */
[C---:B------:R-:W-:Y:S02]  /*07e0*/  FSEL R35, R28.reuse, 1, P5 ;  /* 0x3f8000001c237808 */ /* 0x040fe40002800000 */
[----:B------:R-:W-:Y:S01]  /*07f0*/  FSEL R34, R28, 1, P1 ;  /* 0x3f8000001c227808 */ /* 0x000fe20000800000 */
[----:B------:R-:W-:Y:S02]  /*0800*/  @!P4 FMUL R32, R32, 16777216 ;  /* 0x4b8000002020c820 */ /* 0x000fe40000400000 */
[----:B------:R-:W-:Y:S02]  /*0810*/  @!P6 FMUL R35, R35, 16777216 ;  /* 0x4b8000002323e820 */ /* 0x000fe40000400000 */
[----:B------:R-:W-:Y:S01]  /*0820*/  @!P2 FMUL R34, R34, 16777216 ;  /* 0x4b8000002222a820 */ /* 0x000fe20000400000 */
[----:B------:R4:W-:Y:S01]  /*0830*/  MUFU.RCP R31, R32 ;  /* 0x00000020001f7308 */ /* 0x0009e20000001000 */
[----:B0-----:R-:W-:-:S04]  /*0840*/  IMAD.WIDE R22, R2, 0x4, R22 ;  /* 0x0000000402167825 */ /* 0x001fc800078e0216 */
[----:B-1----:R-:W-:Y:S01]  /*0850*/  FMUL R34, R21, R34 ;  /* 0x0000002215227220 */ /* 0x002fe20000400000 */
[----:B----4-:R-:W-:Y:S01]  /*0860*/  FMUL R32, R20, R35 ;  /* 0x0000002314207220 */ /* 0x010fe20000400000 */
[----:B------:R-:W-:-:S06]  /*0870*/  CS2R R20, SRZ ;  /* 0x0000000000147805 */ /* 0x000fcc000001ff00 */
[----:B------:R-:W4:Y:S01]  /*0880*/  @!P0 LDG.E.64 R20, desc[UR4][R22.64] ;  /* 0x0000000416148981 */ /* 0x000f22000c1e1b00 */
[----:B---3--:R-:W-:-:S04]  /*0890*/  FADD R29, R29, 9.9999997473787516356e-06 ;  /* 0x3727c5ac1d1d7421 */ /* 0x008fc80000000000 */
[----:B------:R-:W0:Y:S02]  /*08a0*/  MUFU.SQRT R35, R29 ;  /* 0x0000001d00237308 */ /* 0x000e240000002000 */
[C---:B0-----:R-:W-:Y:S02]  /*08b0*/  FSETP.GT.AND P1, PT, R35.reuse, 8.50705917302346158658e+37, PT ;  /* 0x7e8000002300780b */ /* 0x041fe40003f24000 */
[----:B------:R-:W-:-:S11]  /*08c0*/  FSETP.GEU.AND P2, PT, R35, 1.175494350822287508e-38, PT ;  /* 0x008000002300780b */ /* 0x000fd60003f4e000 */
[----:B------:R-:W-:-:S04]  /*08d0*/  @P1 FMUL R35, R35, 0.25 ;  /* 0x3e80000023231820 */ /* 0x000fc80000400000 */
[----:B------:R-:W-:Y:S01]  /*08e0*/  @!P2 FMUL R35, R35, 16777216 ;  /* 0x4b8000002323a820 */ /* 0x000fe20000400000 */
[----:B--2---:R-:W-:-:S05]  /*08f0*/  FADD R19, -R8, R19 ;  /* 0x0000001308137221 */ /* 0x004fca0000000100 */
[----:B------:R-:W0:Y:S01]  /*0900*/  MUFU.RCP R35, R35 ;  /* 0x0000002300237308 */ /* 0x000e220000001000 */
[C---:B------:R-:W-:Y:S02]  /*0910*/  FSEL R8, R28.reuse, 1, P1 ;  /* 0x3f8000001c087808 */ /* 0x040fe40000800000 */
[----:B------:R-:W-:-:S03]  /*0920*/  FSEL R36, R28, 1, P3 ;  /* 0x3f8000001c247808 */ /* 0x000fc60001800000 */
[----:B------:R-:W-:Y:S02]  /*0930*/  @!P2 FMUL R8, R8, 16777216 ;  /* 0x4b8000000808a820 */ /* 0x000fe40000400000 */
[----:B------:R-:W-:Y:S01]  /*0940*/  @!P4 FMUL R36, R36, 16777216 ;  /* 0x4b8000002424c820 */ /* 0x000fe20000400000 */
[----:B------:R-:W-:Y:S01]  /*0950*/  FMUL R19, R32, R19 ;  /* 0x0000001320137220 */ /* 0x000fe20000400000 */
[----:B------:R-:W-:Y:S02]  /*0960*/  FADD R18, -R15, R18 ;  /* 0x000000120f127221 */ /* 0x000fe40000000100 */
[----:B------:R-:W-:Y:S01]  /*0970*/  FMUL R31, R31, R36 ;  /* 0x000000241f1f7220 */ /* 0x000fe20000400000 */
[----:B0-----:R-:W-:Y:S01]  /*0980*/  FMUL R8, R35, R8 ;  /* 0x0000000823087220 */ /* 0x001fe20000400000 */
[----:B------:R-:W-:Y:S02]  /*0990*/  FFMA R10, R19, R13, R10 ;  /* 0x0000000d130a7223 */ /* 0x000fe4000000000a */
[----:B------:R-:W-:-:S04]  /*09a0*/  FMUL R31, R31, R18 ;  /* 0x000000121f1f7220 */ /* 0x000fc80000400000 */
[----:B------:R-:W-:Y:S01]  /*09b0*/  FFMA R0, R31, R7, R0 ;  /* 0x000000071f007223 */ /* 0x000fe20000000000 */
[----:B-----5:R-:W-:Y:S01]  /*09c0*/  FADD R17, -R14, R17 ;  /* 0x000000110e117221 */ /* 0x020fe20000000100 */
[----:B------:R-:W-:-:S03]  /*09d0*/  FADD R9, -R9, R16 ;  /* 0x0000001009097221 */ /* 0x000fc60000000100 */
[----:B------:R-:W-:Y:S01]  /*09e0*/  FMUL R17, R8, R17 ;  /* 0x0000001108117220 */ /* 0x000fe20000400000 */
[----:B------:R-:W-:-:S03]  /*09f0*/  FMUL R34, R34, R9 ;  /* 0x0000000922227220 */ /* 0x000fc60000400000 */
[----:B------:R-:W-:Y:S01]  /*0a00*/  FFMA R17, R17, R33, R24 ;  /* 0x0000002111117223 */ /* 0x000fe20000000018 */
[----:B------:R-:W-:Y:S01]  /*0a10*/  FFMA R25, R34, R30, R25 ;  /* 0x0000001e22197223 */ /* 0x000fe20000000019 */
[----:B----4-:R-:W-:Y:S01]  /*0a20*/  FADD R4, -R4, R21 ;  /* 0x0000001504047221 */ /* 0x010fe20000000100 */
[----:B------:R-:W-:-:S03]  /*0a30*/  FADD R11, -R11, R20 ;  /* 0x000000140b0b7221 */ /* 0x000fc60000000100 */
[----:B------:R-:W-:Y:S01]  /*0a40*/  FMUL R4, R27, R4 ;  /* 0x000000041b047220 */ /* 0x000fe20000400000 */
[----:B------:R-:W-:-:S03]  /*0a50*/  FMUL R26, R26, R11 ;  /* 0x0000000b1a1a7220 */ /* 0x000fc60000400000 */
[----:B------:R-:W-:Y:S01]  /*0a60*/  FFMA R5, R4, R12, R5 ;  /* 0x0000000c04057223 */ /* 0x000fe20000000005 */
[----:B------:R-:W-:-:S03]  /*0a70*/  FFMA R3, R26, R6, R3 ;  /* 0x000000061a037223 */ /* 0x000fc60000000003 */
[----:B------:R-:W-:Y:S01]  /*0a80*/  FADD R10, R10, R5 ;  /* 0x000000050a0a7221 */ /* 0x000fe20000000000 */
[----:B------:R-:W-:-:S03]  /*0a90*/  FADD R0, R0, R3 ;  /* 0x0000000300007221 */ /* 0x000fc60000000000 */
[----:B------:R-:W-:Y:S01]  /*0aa0*/  FADD R10, R17, R10 ;  /* 0x0000000a110a7221 */ /* 0x000fe20000000000 */
[----:B------:R-:W-:-:S03]  /*0ab0*/  FADD R0, R25, R0 ;  /* 0x0000000019007221 */ /* 0x000fc60000000000 */
[----:B------:R-:W-:-:S04]  /*0ac0*/  FADD R3, RZ, -R10 ;  /* 0x8000000aff037221 */ /* 0x000fc80000000000 */
[----:B------:R-:W-:Y:S01]  /*0ad0*/  FMUL R5, R3, 1.4426950216293334961 ;  /* 0x3fb8aa3b03057820 */ /* 0x000fe20000400000 */
[----:B------:R-:W-:-:S04]  /*0ae0*/  FADD R3, RZ, -R0 ;  /* 0x80000000ff037221 */ /* 0x000fc80000000000 */
[----:B------:R-:W-:Y:S01]  /*0af0*/  FMUL R3, R3, 1.4426950216293334961 ;  /* 0x3fb8aa3b03037820 */ /* 0x000fe20000400000 */
[----:B------:R-:W-:-:S04]  /*0b00*/  FSETP.GEU.AND P2, PT, R5, -126, PT ;  /* 0xc2fc00000500780b */ /* 0x000fc80003f4e000 */
[----:B------:R-:W-:-:S09]  /*0b10*/  FSETP.GEU.AND P1, PT, R3, -126, PT ;  /* 0xc2fc00000300780b */ /* 0x000fd20003f2e000 */
[----:B------:R-:W-:-:S04]  /*0b20*/  @!P2 FMUL R5, R5, 0.5 ;  /* 0x3f0000000505a820 */ /* 0x000fc80000400000 */
[----:B------:R-:W-:Y:S01]  /*0b30*/  @!P1 FMUL R3, R3, 0.5 ;  /* 0x3f00000003039820 */ /* 0x000fe20000400000 */
[----:B------:R-:W0:Y:S08]  /*0b40*/  MUFU.EX2 R6, R5 ;  /* 0x0000000500067308 */ /* 0x000e300000000800 */
[----:B------:R-:W1:Y:S01]  /*0b50*/  MUFU.EX2 R4, R3 ;  /* 0x0000000300047308 */ /* 0x000e620000000800 */
[----:B0-----:R-:W-:-:S04]  /*0b60*/  @!P2 FMUL R6, R6, R6 ;  /* 0x000000060606a220 */ /* 0x001fc80000400000 */
[----:B------:R-:W-:Y:S02]  /*0b70*/  FADD R9, R6, 1 ;  /* 0x3f80000006097421 */ /* 0x000fe40000000000 */
[----:B------:R-:W0:Y:S01]  /*0b80*/  LDC.64 R6, c[0x0][0x290] ;  /* 0x0000a400ff067b82 */ /* 0x000e220000000a00 */
[----:B-1----:R-:W-:-:S04]  /*0b90*/  @!P1 FMUL R4, R4, R4 ;  /* 0x0000000404049220 */ /* 0x002fc80000400000 */
[----:B------:R-:W-:Y:S01]  /*0ba0*/  FADD R8, R4, 1 ;  /* 0x3f80000004087421 */ /* 0x000fe20000000000 */
[----:B------:R-:W-:Y:S02]  /*0bb0*/  FSETP.GT.AND P2, PT, R9, 8.50705917302346158658e+37, PT ;  /* 0x7e8000000900780b */ /* 0x000fe40003f44000 */
[----:B------:R-:W1:Y:S02]  /*0bc0*/  LDC.64 R4, c[0x0][0x288] ;  /* 0x0000a200ff047b82 */ /* 0x000e640000000a00 */
[----:B------:R-:W-:-:S09]  /*0bd0*/  FSETP.GT.AND P1, PT, R8, 8.50705917302346158658e+37, PT ;  /* 0x7e8000000800780b */ /* 0x000fd20003f24000 */
[----:B------:R-:W-:-:S04]  /*0be0*/  @P2 FMUL R9, R9, 0.25 ;  /* 0x3e80000009092820 */ /* 0x000fc80000400000 */
[----:B------:R-:W-:Y:S02]  /*0bf0*/  @P1 FMUL R8, R8, 0.25 ;  /* 0x3e80000008081820 */ /* 0x000fe40000400000 */
[----:B------:R-:W2:Y:S08]  /*0c00*/  MUFU.RCP R9, R9 ;  /* 0x0000000900097308 */ /* 0x000eb00000001000 */
[----:B------:R-:W3:Y:S01]  /*0c10*/  MUFU.RCP R8, R8 ;  /* 0x0000000800087308 */ /* 0x000ee20000001000 */
[----:B------:R-:W-:-:S02]  /*0c20*/  FSEL R12, R28, 1, P2 ;  /* 0x3f8000001c0c7808 */ /* 0x000fc40001000000 */
[----:B------:R-:W-:-:S03]  /*0c30*/  FSEL R3, R28, 1, P1 ;  /* 0x3f8000001c037808 */ /* 0x000fc60000800000 */
[----:B--2---:R-:W-:Y:S01]  /*0c40*/  FMUL R13, R9, R12 ;  /* 0x0000000c090d7220 */ /* 0x004fe20000400000 */
[----:B-1----:R-:W-:-:S04]  /*0c50*/  IMAD.WIDE R4, R2, 0x4, R4 ;  /* 0x0000000402047825 */ /* 0x002fc800078e0204 */
[----:B------:R-:W-:Y:S01]  /*0c60*/  FADD R15, -R13, 1 ;  /* 0x3f8000000d0f7421 */ /* 0x000fe20000000100 */
[----:B---3--:R-:W-:Y:S01]  /*0c70*/  FMUL R11, R8, R3 ;  /* 0x00000003080b7220 */ /* 0x008fe20000400000 */
[----:B------:R-:W-:-:S03]  /*0c80*/  FMUL R17, R10, R13 ;  /* 0x0000000d0a117220 */ /* 0x000fc60000400000 */
[----:B------:R-:W-:Y:S01]  /*0c90*/  FADD R3, -R11, 1 ;  /* 0x3f8000000b037421 */ /* 0x000fe20000000100 */
[----:B------:R-:W-:Y:S01]  /*0ca0*/  FMUL R16, R0, R11 ;  /* 0x0000000b00107220 */ /* 0x000fe20000400000 */
[----:B------:R-:W-:Y:S02]  /*0cb0*/  FFMA R10, R10, R15, 1 ;  /* 0x3f8000000a0a7423 */ /* 0x000fe4000000000f */
[----:B------:R-:W-:Y:S02]  /*0cc0*/  FFMA R0, R0, R3, 1 ;  /* 0x3f80000000007423 */ /* 0x000fe40000000003 */
[----:B------:R1:W-:Y:S01]  /*0cd0*/  @!P0 STG.E.64 desc[UR4][R4.64], R16 ;  /* 0x0000001004008986 */ /* 0x0003e2000c101b04 */
[----:B0-----:R-:W-:-:S04]  /*0ce0*/  IMAD.WIDE R2, R2, 0x4, R6 ;  /* 0x0000000402027825 */ /* 0x001fc800078e0206 */
[----:B------:R-:W-:Y:S01]  /*0cf0*/  FMUL R13, R13, R10 ;  /* 0x0000000a0d0d7220 */ /* 0x000fe20000400000 */
[----:B------:R-:W-:Y:S01]  /*0d00*/  FMUL R12, R11, R0 ;  /* 0x000000000b0c7220 */ /* 0x000fe20000400000 */
[----:B------:R-:W-:Y:S06]  /*0d10*/  @P0 EXIT ;  /* 0x000000000000094d */ /* 0x000fec0003800000 */
[----:B------:R-:W-:Y:S01]  /*0d20*/  STG.E.64 desc[UR4][R2.64], R12 ;  /* 0x0000000c02007986 */ /* 0x000fe2000c101b04 */
[----:B------:R-:W-:Y:S05]  /*0d30*/  EXIT ;  /* 0x000000000000794d */ /* 0x000fea0003800000 */
.L_x_0:
[----:B------:R-:W-:-:S00]  /*0d40*/  BRA `(.L_x_0) ;  /* 0xfffffffc00fc7947 */ /* 0x000fc0000383ffff */
[----:B------:R-:W-:-:S00]  /*0d50*/  NOP ;  /* 0x0000000000007918 */ /* 0x000fc00000000000 */
        /* <DEDUP_REMOVED lines=10> */
.L_x_1:


//--------------------- .nv.global.init           --------------------------
	.section	.nv.global.init,"aw",@progbits
.nv.global.init:
	.type		_$_str,@object
	.size		_$_str,(_$_str_$_2 - _$_str)
_$_str:
        /*0000*/ 	.byte	0x5f, 0x5f, 0x43, 0x55, 0x44, 0x41, 0x5f, 0x46, 0x54, 0x5a, 0x00
	.type		_$_str_$_2,@object
	.size		_$_str_$_2,(.L_1 - _$_str_$_2)
_$_str_$_2:
        /*000b*/ 	.byte	0x5f, 0x5f, 0x43, 0x55, 0x44, 0x41, 0x5f, 0x50, 0x52, 0x45, 0x43, 0x5f, 0x53, 0x51, 0x52, 0x54
        /*001b*/ 	.byte	0x00
.L_1:


//--------------------- .nv.constant0.triton_poi_fused__native_batch_norm_legit_no_training_add_fill_mul_silu_sub_3 --------------------------
	.section	.nv.constant0.triton_poi_fused__native_batch_norm_legit_no_training_add_fill_mul_silu_sub_3,"a",@progbits
	.sectionflags	@""
	.align	4
.nv.constant0.triton_poi_fused__native_batch_norm_legit_no_training_add_fill_mul_silu_sub_3:
	.zero		668
